	.headerflags	@"EF_CUDA_TEXMODE_UNIFIED EF_CUDA_64BIT_ADDRESS EF_CUDA_ACCELERATORS EF_CUDA_SM90 EF_CUDA_VIRTUAL_SM(EF_CUDA_SM90)"
	.elftype	@"ET_EXEC"


//--------------------- .nv.info                  --------------------------
	.section	.nv.info,"",@"SHT_CUDA_INFO"
	.align	4


	//----- nvinfo : EIATTR_REGCOUNT
	.align		4
        /*0000*/ 	.byte	0x04, 0x2f
        /*0002*/ 	.short	(.L_3 - .L_2)
	.align		4
.L_2:
        /*0004*/ 	.word	index@(triton_poi_fused__native_batch_norm_legit_no_training_silu_24)
        /*0008*/ 	.word	0x0000001c


	//----- nvinfo : EIATTR_MIN_STACK_SIZE
	.align		4
.L_3:
        /*000c*/ 	.byte	0x04, 0x12
        /*000e*/ 	.short	(.L_5 - .L_4)
	.align		4
.L_4:
        /*0010*/ 	.word	index@(triton_poi_fused__native_batch_norm_legit_no_training_silu_24)
        /*0014*/ 	.word	0x00000000


	//----- nvinfo : EIATTR_FRAME_SIZE
	.align		4
.L_5:
        /*0018*/ 	.byte	0x04, 0x11
        /*001a*/ 	.short	(.L_7 - .L_6)
	.align		4
.L_6:
        /*001c*/ 	.word	index@(triton_poi_fused__native_batch_norm_legit_no_training_silu_24)
        /*0020*/ 	.word	0x00000000


	//----- nvinfo : EIATTR_MIN_STACK_SIZE
	.align		4
.L_7:
        /*0024*/ 	.byte	0x04, 0x12
        /*0026*/ 	.short	(.L_9 - .L_8)
	.align		4
.L_8:
        /*0028*/ 	.word	index@(triton_poi_fused__native_batch_norm_legit_no_training_silu_24)
        /*002c*/ 	.word	0x00000000
.L_9:


//--------------------- .nv.info.triton_poi_fused__native_batch_norm_legit_no_training_silu_24 --------------------------
	.section	.nv.info.triton_poi_fused__native_batch_norm_legit_no_training_silu_24,"",@"SHT_CUDA_INFO"
	.sectionflags	@""
	.align	4


	//----- nvinfo : EIATTR_CUDA_API_VERSION
	.align		4
        /*0000*/ 	.byte	0x04, 0x37
        /*0002*/ 	.short	(.L_11 - .L_10)
.L_10:
        /*0004*/ 	.word	0x0000007c


	//----- nvinfo : EIATTR_KPARAM_INFO
	.align		4
.L_11:
        /*0008*/ 	.byte	0x04, 0x17
        /*000a*/ 	.short	(.L_13 - .L_12)
.L_12:
        /*000c*/ 	.word	0x00000000
        /*0010*/ 	.short	0x0007
        /*0012*/ 	.short	0x0034
        /*0014*/ 	.byte	0x00, 0xf0, 0x11, 0x00


	//----- nvinfo : EIATTR_KPARAM_INFO
	.align		4
.L_13:
        /*0018*/ 	.byte	0x04, 0x17
        /*001a*/ 	.short	(.L_15 - .L_14)
.L_14:
        /*001c*/ 	.word	0x00000000
        /*0020*/ 	.short	0x0006
        /*0022*/ 	.short	0x0030
        /*0024*/ 	.byte	0x00, 0xf0, 0x11, 0x00


	//----- nvinfo : EIATTR_KPARAM_INFO
	.align		4
.L_15:
        /*0028*/ 	.byte	0x04, 0x17
        /*002a*/ 	.short	(.L_17 - .L_16)
.L_16:
        /*002c*/ 	.word	0x00000000
        /*0030*/ 	.short	0x0005
        /*0032*/ 	.short	0x0028
        /*0034*/ 	.byte	0x00, 0xf4, 0x21, 0x00


	//----- nvinfo : EIATTR_KPARAM_INFO
	.align		4
.L_17:
        /*0038*/ 	.byte	0x04, 0x17
        /*003a*/ 	.short	(.L_19 - .L_18)
.L_18:
        /*003c*/ 	.word	0x00000000
        /*0040*/ 	.short	0x0004
        /*0042*/ 	.short	0x0020
        /*0044*/ 	.byte	0x00, 0xf4, 0x21, 0x00


	//----- nvinfo : EIATTR_KPARAM_INFO
	.align		4
.L_19:
        /*0048*/ 	.byte	0x04, 0x17
        /*004a*/ 	.short	(.L_21 - .L_20)
.L_20:
        /*004c*/ 	.word	0x00000000
        /*0050*/ 	.short	0x0003
        /*0052*/ 	.short	0x0018
        /*0054*/ 	.byte	0x00, 0xf4, 0x21, 0x00


	//----- nvinfo : EIATTR_KPARAM_INFO
	.align		4
.L_21:
        /*0058*/ 	.byte	0x04, 0x17
        /*005a*/ 	.short	(.L_23 - .L_22)
.L_22:
        /*005c*/ 	.word	0x00000000
        /*0060*/ 	.short	0x0002
        /*0062*/ 	.short	0x0010
        /*0064*/ 	.byte	0x00, 0xf4, 0x21, 0x00


	//----- nvinfo : EIATTR_KPARAM_INFO
	.align		4
.L_23:
        /*0068*/ 	.byte	0x04, 0x17
        /*006a*/ 	.short	(.L_25 - .L_24)
.L_24:
        /*006c*/ 	.word	0x00000000
        /*0070*/ 	.short	0x0001
        /*0072*/ 	.short	0x0008
        /*0074*/ 	.byte	0x00, 0xf4, 0x21, 0x00


	//----- nvinfo : EIATTR_KPARAM_INFO
	.align		4
.L_25:
        /*0078*/ 	.byte	0x04, 0x17
        /*007a*/ 	.short	(.L_27 - .L_26)
.L_26:
        /*007c*/ 	.word	0x00000000
        /*0080*/ 	.short	0x0000
        /*0082*/ 	.short	0x0000
        /*0084*/ 	.byte	0x00, 0xf4, 0x21, 0x00


	//----- nvinfo : EIATTR_SPARSE_MMA_MASK
	.align		4
.L_27:
        /*0088*/ 	.byte	0x03, 0x50
        /*008a*/ 	.short	0x0000


	//----- nvinfo : EIATTR_MAXREG_COUNT
	.align		4
        /*008c*/ 	.byte	0x03, 0x1b
        /*008e*/ 	.short	0x00ff


	//----- nvinfo : EIATTR_EXIT_INSTR_OFFSETS
	.align		4
        /*0090*/ 	.byte	0x04, 0x1c
        /*0092*/ 	.short	(.L_29 - .L_28)


	//   ....[0]....
.L_28:
        /*0094*/ 	.word	0x00000aa0


	//   ....[1]....
        /*0098*/ 	.word	0x00000af0


	//----- nvinfo : EIATTR_REQNTID
	.align		4
.L_29:
        /*009c*/ 	.byte	0x04, 0x10
        /*009e*/ 	.short	(.L_31 - .L_30)
.L_30:
        /*00a0*/ 	.word	0x00000080
        /*00a4*/ 	.word	0x00000001
        /*00a8*/ 	.word	0x00000001


	//----- nvinfo : EIATTR_CBANK_PARAM_SIZE
	.align		4
.L_31:
        /*00ac*/ 	.byte	0x03, 0x19
        /*00ae*/ 	.short	0x0038


	//----- nvinfo : EIATTR_PARAM_CBANK
	.align		4
        /*00b0*/ 	.byte	0x04, 0x0a
        /*00b2*/ 	.short	(.L_33 - .L_32)
	.align		4
.L_32:
        /*00b4*/ 	.word	index@(.nv.constant0.triton_poi_fused__native_batch_norm_legit_no_training_silu_24)
        /*00b8*/ 	.short	0x0210
        /*00ba*/ 	.short	0x0038


	//----- nvinfo : EIATTR_SW_WAR
	.align		4
.L_33:
        /*00bc*/ 	.byte	0x04, 0x36
        /*00be*/ 	.short	(.L_35 - .L_34)
.L_34:
        /*00c0*/ 	.word	0x00000008
.L_35:


//--------------------- .nv.callgraph             --------------------------
	.section	.nv.callgraph,"",@"SHT_CUDA_CALLGRAPH"
	.align	4
	.sectionentsize	8
	.align		4
        /*0000*/ 	.word	0x00000000
	.align		4
        /*0004*/ 	.word	0xffffffff
	.align		4
        /*0008*/ 	.word	0x00000000
	.align		4
        /*000c*/ 	.word	0xfffffffe
	.align		4
        /*0010*/ 	.word	0x00000000
	.align		4
        /*0014*/ 	.word	0xfffffffd
	.align		4
        /*0018*/ 	.word	0x00000000
	.align		4
        /*001c*/ 	.word	0xfffffffc


//--------------------- .nv.constant4             --------------------------
	.section	.nv.constant4,"a",@progbits
	.align	8
	.align		8
.nv.constant4:
        /*0000*/ 	.dword	_$_str
	.align		8
        /*0008*/ 	.dword	_$_str_$_2


//--------------------- .text.triton_poi_fused__native_batch_norm_legit_no_training_silu_24 --------------------------
	.section	.text.triton_poi_fused__native_batch_norm_legit_no_training_silu_24,"ax",@progbits
	.sectionflags	@"SHF_BARRIERS=1"
	.align	128
        .global         triton_poi_fused__native_batch_norm_legit_no_training_silu_24
        .type           triton_poi_fused__native_batch_norm_legit_no_training_silu_24,@function
        .size           triton_poi_fused__native_batch_norm_legit_no_training_silu_24,(.L_x_1 - triton_poi_fused__native_batch_norm_legit_no_training_silu_24)
        .other          triton_poi_fused__native_batch_norm_legit_no_training_silu_24,@"STO_CUDA_ENTRY STV_DEFAULT"
triton_poi_fused__native_batch_norm_legit_no_training_silu_24:
.text.triton_poi_fused__native_batch_norm_legit_no_training_silu_24:
[----:B------:R-:W0:Y:S01]  /*0000*/  LDC R1, c[0x0][0x28] ;  /* 0x00000a00ff017b82 */ /* 0x000e220000000800 */
[----:B------:R-:W1:Y:S07]  /*0010*/  S2R R11, SR_TID.X ;  /* 0x00000000000b7919 */ /* 0x000e6e0000002100 */
[----:B------:R-:W2:Y:S01]  /*0020*/  LDC.64 R2, c[0x0][0x210] ;  /* 0x00008400ff027b82 */ /* 0x000ea20000000a00 */
[----:B------:R-:W-:Y:S01]  /*0030*/  ULDC.64 UR6, c[0x0][0x208] ;  /* 0x0000820000067ab9 */ /* 0x000fe20000000a00 */
[----:B------:R-:W3:Y:S01]  /*0040*/  S2R R12, SR_CTAID.Y ;  /* 0x00000000000c7919 */ /* 0x000ee20000002600 */
[----:B------:R-:W4:Y:S05]  /*0050*/  S2R R10, SR_CTAID.X ;  /* 0x00000000000a7919 */ /* 0x000f2a0000002500 */
[----:B------:R-:W5:Y:S01]  /*0060*/  S2UR UR5, SR_CgaCtaId ;  /* 0x00000000000579c3 */ /* 0x000f620000008800 */
[----:B------:R-:W-:-:S07]  /*0070*/  UMOV UR4, 0x400 ;  /* 0x0000040000047882 */ /* 0x000fce0000000000 */
[----:B------:R-:W5:Y:S08]  /*0080*/  LDC.64 R8, c[0x0][0x220] ;  /* 0x00008800ff087b82 */ /* 0x000f700000000a00 */
[----:B------:R-:W5:Y:S01]  /*0090*/  LDC.64 R20, c[0x0][0x218] ;  /* 0x00008600ff147b82 */ /* 0x000f620000000a00 */
[----:B-1----:R-:W-:Y:S02]  /*00a0*/  SHF.R.U32.HI R5, RZ, 0x6, R11 ;  /* 0x00000006ff057819 */ /* 0x002fe4000001160b */
[----:B------:R-:W-:-:S02]  /*00b0*/  SHF.L.U32 R14, R11, 0x2, RZ ;  /* 0x000000020b0e7819 */ /* 0x000fc400000006ff */
[----:B---3--:R-:W-:Y:S02]  /*00c0*/  SHF.L.U32 R0, R12, 0x1, RZ ;  /* 0x000000010c007819 */ /* 0x008fe400000006ff */
[----:B------:R-:W-:Y:S02]  /*00d0*/  SGXT.U32 R5, R5, 0x1 ;  /* 0x000000010505781a */ /* 0x000fe40000000000 */
[----:B------:R-:W-:Y:S02]  /*00e0*/  LOP3.LUT R7, R14, 0xfc, RZ, 0xc0, !PT ;  /* 0x000000fc0e077812 */ /* 0x000fe400078ec0ff */
[----:B------:R-:W-:Y:S02]  /*00f0*/  LOP3.LUT R5, R0, R5, RZ, 0xfc, !PT ;  /* 0x0000000500057212 */ /* 0x000fe400078efcff */
[----:B----4-:R-:W-:-:S04]  /*0100*/  PRMT R4, R7, 0x6540, R10 ;  /* 0x0000654007047816 */ /* 0x010fc8000000000a */
[CC--:B------:R-:W-:Y:S02]  /*0110*/  VIMNMX R6, R5.reuse, R4.reuse, !PT ;  /* 0x0000000405067248 */ /* 0x0c0fe40007fe0100 */
[----:B------:R-:W-:Y:S02]  /*0120*/  LEA R5, R5, R4, 0x8 ;  /* 0x0000000405057211 */ /* 0x000fe400078e40ff */
[----:B------:R-:W-:Y:S02]  /*0130*/  ISETP.GE.AND P0, PT, R6, 0x100, PT ;  /* 0x000001000600780c */ /* 0x000fe40003f06270 */
[----:B------:R-:W-:Y:S01]  /*0140*/  CS2R R6, SRZ ;  /* 0x0000000000067805 */ /* 0x000fe2000001ff00 */
[----:B--2---:R-:W-:Y:S01]  /*0150*/  IMAD.WIDE R2, R5, 0x4, R2 ;  /* 0x0000000405027825 */ /* 0x004fe200078e0202 */
[----:B------:R-:W-:-:S09]  /*0160*/  CS2R R4, SRZ ;  /* 0x0000000000047805 */ /* 0x000fd2000001ff00 */
[----:B------:R1:W2:Y:S01]  /*0170*/  @!P0 LDG.E.128 R4, desc[UR6][R2.64] ;  /* 0x0000000602048981 */ /* 0x0002a2000c1e1d00 */
[----:B------:R-:W-:Y:S01]  /*0180*/  SHF.R.U32.HI R17, RZ, 0x8, R14 ;  /* 0x00000008ff117819 */ /* 0x000fe2000001160e */
[----:B-----5:R-:W-:Y:S01]  /*0190*/  UPRMT UR4, UR5, 0x654, UR4 ;  /* 0x0000065405047896 */ /* 0x020fe20008000004 */
[----:B------:R-:W-:Y:S02]  /*01a0*/  SHF.L.U32 R13, R11, 0x1, RZ ;  /* 0x000000010b0d7819 */ /* 0x000fe400000006ff */
[----:B------:R-:W-:Y:S02]  /*01b0*/  SGXT.U32 R17, R17, 0x1 ;  /* 0x000000011111781a */ /* 0x000fe40000000000 */
[----:B------:R-:W-:Y:S02]  /*01c0*/  LOP3.LUT R13, R13, 0xfe, RZ, 0xc0, !PT ;  /* 0x000000fe0d0d7812 */ /* 0x000fe400078ec0ff */
[----:B------:R-:W-:Y:S02]  /*01d0*/  LOP3.LUT R16, R17, 0x1fc, R14, 0xf8, !PT ;  /* 0x000001fc11107812 */ /* 0x000fe400078ef80e */
[----:B-1----:R-:W-:-:S02]  /*01e0*/  CS2R R2, SRZ ;  /* 0x0000000000027805 */ /* 0x002fc4000001ff00 */
[----:B------:R-:W-:Y:S02]  /*01f0*/  LOP3.LUT R14, R14, 0x1fc, RZ, 0xc0, !PT ;  /* 0x000001fc0e0e7812 */ /* 0x000fe400078ec0ff */
[----:B------:R-:W-:Y:S02]  /*0200*/  LEA R17, R17, UR4, 0x2 ;  /* 0x0000000411117c11 */ /* 0x000fe4000f8e10ff */
[----:B------:R-:W-:Y:S02]  /*0210*/  LEA R23, R16, UR4, 0x2 ;  /* 0x0000000410177c11 */ /* 0x000fe4000f8e10ff */
[----:B------:R-:W-:Y:S02]  /*0220*/  LEA R24, R14, R17, 0x2 ;  /* 0x000000110e187211 */ /* 0x000fe400078e10ff */
[----:B------:R-:W-:Y:S01]  /*0230*/  PRMT R15, R13, 0x6540, R10 ;  /* 0x000065400d0f7816 */ /* 0x000fe2000000000a */
[----:B------:R-:W1:Y:S03]  /*0240*/  LDC.64 R16, c[0x0][0x228] ;  /* 0x00008a00ff107b82 */ /* 0x000e660000000a00 */
[C---:B------:R-:W-:Y:S01]  /*0250*/  ISETP.GE.AND P0, PT, R15.reuse, 0x100, PT ;  /* 0x000001000f00780c */ /* 0x040fe20003f06270 */
[----:B0-----:R-:W-:Y:S01]  /*0260*/  IMAD.WIDE R18, R15, 0x4, R8 ;  /* 0x000000040f127825 */ /* 0x001fe200078e0208 */
[----:B------:R-:W-:-:S03]  /*0270*/  CS2R R8, SRZ ;  /* 0x0000000000087805 */ /* 0x000fc6000001ff00 */
[----:B------:R-:W-:-:S04]  /*0280*/  IMAD.WIDE R20, R15, 0x4, R20 ;  /* 0x000000040f147825 */ /* 0x000fc800078e0214 */
[----:B-1----:R-:W-:Y:S01]  /*0290*/  IMAD.WIDE R16, R15, 0x4, R16 ;  /* 0x000000040f107825 */ /* 0x002fe200078e0210 */
[----:B--2---:R0:W-:Y:S04]  /*02a0*/  STS [R23], R4 ;  /* 0x0000000417007388 */ /* 0x0041e80000000800 */
[----:B------:R-:W-:Y:S04]  /*02b0*/  STS [R24+0x4], R5 ;  /* 0x0000040518007388 */ /* 0x000fe80000000800 */
[----:B------:R-:W-:Y:S01]  /*02c0*/  STS [R24+0x8], R6 ;  /* 0x0000080618007388 */ /* 0x000fe20000000800 */
[----:B0-----:R-:W0:Y:S03]  /*02d0*/  LDC.64 R22, c[0x0][0x230] ;  /* 0x00008c00ff167b82 */ /* 0x001e260000000a00 */
[----:B------:R1:W-:Y:S05]  /*02e0*/  STS [R24+0xc], R7 ;  /* 0x00000c0718007388 */ /* 0x0003ea0000000800 */
[----:B------:R-:W-:Y:S06]  /*02f0*/  BAR.SYNC.DEFER_BLOCKING 0x0 ;  /* 0x0000000000007b1d */ /* 0x000fec0000010000 */
[----:B------:R2:W3:Y:S01]  /*0300*/  @!P0 LDG.E.EL.64 R2, desc[UR6][R18.64] ;  /* 0x0000000612028981 */ /* 0x0004e2000c2e1b00 */
[----:B-1----:R-:W-:-:S02]  /*0310*/  CS2R R6, SRZ ;  /* 0x0000000000067805 */ /* 0x002fc4000001ff00 */
[----:B------:R-:W-:Y:S01]  /*0320*/  CS2R R4, SRZ ;  /* 0x0000000000047805 */ /* 0x000fe2000001ff00 */
[----:B0-----:R-:W-:Y:S01]  /*0330*/  IMAD.WIDE R22, R15, 0x4, R22 ;  /* 0x000000040f167825 */ /* 0x001fe200078e0216 */
[----:B------:R-:W4:Y:S04]  /*0340*/  @!P0 LDG.E.EL.64 R8, desc[UR6][R20.64] ;  /* 0x0000000614088981 */ /* 0x000f28000c2e1b00 */
[----:B------:R0:W5:Y:S04]  /*0350*/  @!P0 LDG.E.EL.64 R6, desc[UR6][R16.64] ;  /* 0x0000000610068981 */ /* 0x000168000c2e1b00 */
[----:B------:R-:W5:Y:S01]  /*0360*/  @!P0 LDG.E.EL.64 R4, desc[UR6][R22.64] ;  /* 0x0000000616048981 */ /* 0x000f62000c2e1b00 */
[----:B--2---:R-:W-:-:S02]  /*0370*/  LEA R18, R13, UR4, 0x2 ;  /* 0x000000040d127c11 */ /* 0x004fc4000f8e10ff */
[----:B------:R-:W-:Y:S02]  /*0380*/  LEA R14, R14, UR4, 0x3 ;  /* 0x000000040e0e7c11 */ /* 0x000fe4000f8e18ff */
[----:B------:R-:W-:Y:S01]  /*0390*/  LEA R13, R13, R18, 0x2 ;  /* 0x000000120d0d7211 */ /* 0x000fe200078e10ff */
[----:B------:R-:W4:Y:S01]  /*03a0*/  LDS R19, [R18+0x404] ;  /* 0x0004040012137984 */ /* 0x000f220000000800 */
[----:B------:R-:W-:-:S03]  /*03b0*/  LOP3.LUT R11, R11, 0x7f, RZ, 0xc0, !PT ;  /* 0x0000007f0b0b7812 */ /* 0x000fc600078ec0ff */
[----:B0-----:R-:W0:Y:S01]  /*03c0*/  LDS R16, [R18+0x408] ;  /* 0x0004080012107984 */ /* 0x001e220000000800 */
[----:B------:R-:W-:Y:S01]  /*03d0*/  PRMT R11, R11, 0x6540, R10 ;  /* 0x000065400b0b7816 */ /* 0x000fe2000000000a */
[----:B---3--:R-:W-:Y:S01]  /*03e0*/  FADD R15, R2, 0.0010000000474974513054 ;  /* 0x3a83126f020f7421 */ /* 0x008fe20000000000 */
[----:B------:R-:W-:Y:S02]  /*03f0*/  FADD R24, R3, 0.0010000000474974513054 ;  /* 0x3a83126f03187421 */ /* 0x000fe40000000000 */
[----:B------:R-:W1:Y:S01]  /*0400*/  LDS.64 R2, [R18] ;  /* 0x0000000012027984 */ /* 0x000e620000000a00 */
[----:B------:R2:W3:Y:S01]  /*0410*/  MUFU.SQRT R25, R15 ;  /* 0x0000000f00197308 */ /* 0x0004e20000002000 */
[----:B----4-:R-:W-:Y:S01]  /*0420*/  FADD R19, R19, -R8 ;  /* 0x8000000813137221 */ /* 0x010fe20000000000 */
[----:B0-----:R-:W-:-:S06]  /*0430*/  FADD R16, R16, -R9 ;  /* 0x8000000910107221 */ /* 0x001fcc0000000000 */
[----:B------:R-:W0:Y:S01]  /*0440*/  MUFU.SQRT R24, R24 ;  /* 0x0000001800187308 */ /* 0x000e220000002000 */
[----:B--2---:R-:W-:Y:S01]  /*0450*/  HFMA2.MMA R15, -RZ, RZ, 1.625, 0 ;  /* 0x3e800000ff0f7435 */ /* 0x004fe200000001ff */
[----:B------:R-:W-:Y:S01]  /*0460*/  BAR.SYNC.DEFER_BLOCKING 0x0 ;  /* 0x0000000000007b1d */ /* 0x000fe20000010000 */
[C---:B---3--:R-:W-:Y:S02]  /*0470*/  FSETP.GT.AND P0, PT, R25.reuse, 8.50705917302346158658e+37, PT ;  /* 0x7e8000001900780b */ /* 0x048fe40003f04000 */
[----:B------:R-:W-:-:S06]  /*0480*/  FSETP.GEU.AND P2, PT, R25, 1.175494350822287508e-38, PT ;  /* 0x008000001900780b */ /* 0x000fcc0003f4e000 */
[C---:B------:R-:W-:Y:S02]  /*0490*/  FSEL R20, R15.reuse, 1, P0 ;  /* 0x3f8000000f147808 */ /* 0x040fe40000000000 */
[C---:B0-----:R-:W-:Y:S02]  /*04a0*/  FSETP.GT.AND P1, PT, R24.reuse, 8.50705917302346158658e+37, PT ;  /* 0x7e8000001800780b */ /* 0x041fe40003f24000 */
[----:B------:R-:W-:Y:S02]  /*04b0*/  FSETP.GEU.AND P3, PT, R24, 1.175494350822287508e-38, PT ;  /* 0x008000001800780b */ /* 0x000fe40003f6e000 */
[----:B------:R-:W-:Y:S01]  /*04c0*/  FSEL R17, R15, 1, P1 ;  /* 0x3f8000000f117808 */ /* 0x000fe20000800000 */
[----:B------:R-:W-:Y:S01]  /*04d0*/  @P0 FMUL R25, R25, 0.25 ;  /* 0x3e80000019190820 */ /* 0x000fe20000400000 */
[----:B------:R-:W-:-:S03]  /*04e0*/  @!P2 FMUL R20, R20, 16777216 ;  /* 0x4b8000001414a820 */ /* 0x000fc60000400000 */
[----:B------:R-:W-:-:S04]  /*04f0*/  @!P2 FMUL R25, R25, 16777216 ;  /* 0x4b8000001919a820 */ /* 0x000fc80000400000 */
[----:B------:R-:W-:Y:S02]  /*0500*/  @P1 FMUL R24, R24, 0.25 ;  /* 0x3e80000018181820 */ /* 0x000fe40000400000 */
[----:B------:R-:W0:Y:S01]  /*0510*/  MUFU.RCP R25, R25 ;  /* 0x0000001900197308 */ /* 0x000e220000001000 */
[----:B-1----:R-:W-:Y:S01]  /*0520*/  FADD R8, R2, -R8 ;  /* 0x8000000802087221 */ /* 0x002fe20000000000 */
[----:B------:R-:W-:Y:S01]  /*0530*/  @!P3 FMUL R24, R24, 16777216 ;  /* 0x4b8000001818b820 */ /* 0x000fe20000400000 */
[----:B------:R-:W-:Y:S01]  /*0540*/  @!P3 FMUL R17, R17, 16777216 ;  /* 0x4b8000001111b820 */ /* 0x000fe20000400000 */
[----:B------:R-:W-:-:S04]  /*0550*/  FADD R3, R3, -R9 ;  /* 0x8000000903037221 */ /* 0x000fc80000000000 */
[----:B------:R-:W1:Y:S01]  /*0560*/  MUFU.RCP R24, R24 ;  /* 0x0000001800187308 */ /* 0x000e620000001000 */
[----:B0-----:R-:W-:-:S04]  /*0570*/  FMUL R20, R25, R20 ;  /* 0x0000001419147220 */ /* 0x001fc80000400000 */
[----:B------:R-:W-:-:S04]  /*0580*/  FMUL R19, R19, R20 ;  /* 0x0000001413137220 */ /* 0x000fc80000400000 */
[----:B-----5:R-:W-:Y:S01]  /*0590*/  FFMA R2, R19, R6, R4 ;  /* 0x0000000613027223 */ /* 0x020fe20000000004 */
[----:B------:R-:W-:Y:S01]  /*05a0*/  FMUL R19, R8, R20 ;  /* 0x0000001408137220 */ /* 0x000fe20000400000 */
[----:B-1----:R-:W-:Y:S02]  /*05b0*/  FMUL R17, R24, R17 ;  /* 0x0000001118117220 */ /* 0x002fe40000400000 */
[----:B------:R-:W-:Y:S01]  /*05c0*/  FADD R8, RZ, -R2 ;  /* 0x80000002ff087221 */ /* 0x000fe20000000000 */
[----:B------:R-:W-:Y:S01]  /*05d0*/  FFMA R4, R19, R6, R4 ;  /* 0x0000000613047223 */ /* 0x000fe20000000004 */
[-C--:B------:R-:W-:Y:S01]  /*05e0*/  FMUL R6, R3, R17.reuse ;  /* 0x0000001103067220 */ /* 0x080fe20000400000 */
[----:B------:R-:W-:Y:S01]  /*05f0*/  FMUL R16, R16, R17 ;  /* 0x0000001110107220 */ /* 0x000fe20000400000 */
[----:B------:R-:W-:Y:S02]  /*0600*/  FMUL R19, R8, 1.4426950216293334961 ;  /* 0x3fb8aa3b08137820 */ /* 0x000fe40000400000 */
[-CC-:B------:R-:W-:Y:S01]  /*0610*/  FFMA R3, R6, R7.reuse, R5.reuse ;  /* 0x0000000706037223 */ /* 0x180fe20000000005 */
[----:B------:R-:W-:Y:S01]  /*0620*/  FADD R6, RZ, -R4 ;  /* 0x80000004ff067221 */ /* 0x000fe20000000000 */
[----:B------:R-:W-:Y:S01]  /*0630*/  FFMA R5, R16, R7, R5 ;  /* 0x0000000710057223 */ /* 0x000fe20000000005 */
[----:B------:R-:W-:Y:S01]  /*0640*/  FSETP.GEU.AND P3, PT, R19, -126, PT ;  /* 0xc2fc00001300780b */ /* 0x000fe20003f6e000 */
[----:B------:R-:W-:Y:S01]  /*0650*/  FADD R7, RZ, -R3 ;  /* 0x80000003ff077221 */ /* 0x000fe20000000000 */
[----:B------:R-:W-:Y:S01]  /*0660*/  FMUL R8, R6, 1.4426950216293334961 ;  /* 0x3fb8aa3b06087820 */ /* 0x000fe20000400000 */
[----:B------:R-:W-:-:S02]  /*0670*/  FADD R6, RZ, -R5 ;  /* 0x80000005ff067221 */ /* 0x000fc40000000000 */
[----:B------:R-:W-:Y:S02]  /*0680*/  FMUL R7, R7, 1.4426950216293334961 ;  /* 0x3fb8aa3b07077820 */ /* 0x000fe40000400000 */
[----:B------:R-:W-:Y:S01]  /*0690*/  FMUL R17, R6, 1.4426950216293334961 ;  /* 0x3fb8aa3b06117820 */ /* 0x000fe20000400000 */
[----:B------:R-:W-:Y:S02]  /*06a0*/  FSETP.GEU.AND P0, PT, R8, -126, PT ;  /* 0xc2fc00000800780b */ /* 0x000fe40003f0e000 */
[----:B------:R-:W-:Y:S02]  /*06b0*/  FSETP.GEU.AND P1, PT, R7, -126, PT ;  /* 0xc2fc00000700780b */ /* 0x000fe40003f2e000 */
[----:B------:R-:W-:Y:S01]  /*06c0*/  FSETP.GEU.AND P2, PT, R17, -126, PT ;  /* 0xc2fc00001100780b */ /* 0x000fe20003f4e000 */
[----:B------:R-:W-:-:S04]  /*06d0*/  @!P3 FMUL R19, R19, 0.5 ;  /* 0x3f0000001313b820 */ /* 0x000fc80000400000 */
[----:B------:R-:W0:Y:S04]  /*06e0*/  MUFU.EX2 R16, R19 ;  /* 0x0000001300107308 */ /* 0x000e280000000800 */
[----:B------:R-:W-:Y:S02]  /*06f0*/  @!P0 FMUL R8, R8, 0.5 ;  /* 0x3f00000008088820 */ /* 0x000fe40000400000 */
[----:B------:R-:W-:Y:S02]  /*0700*/  @!P1 FMUL R7, R7, 0.5 ;  /* 0x3f00000007079820 */ /* 0x000fe40000400000 */
[----:B------:R-:W-:Y:S01]  /*0710*/  @!P2 FMUL R17, R17, 0.5 ;  /* 0x3f0000001111a820 */ /* 0x000fe20000400000 */
[----:B------:R-:W1:Y:S01]  /*0720*/  MUFU.EX2 R6, R8 ;  /* 0x0000000800067308 */ /* 0x000e620000000800 */
[----:B0-----:R-:W-:-:S07]  /*0730*/  @!P3 FMUL R16, R16, R16 ;  /* 0x000000101010b220 */ /* 0x001fce0000400000 */
[----:B------:R0:W2:Y:S01]  /*0740*/  MUFU.EX2 R9, R7 ;  /* 0x0000000700097308 */ /* 0x0000a20000000800 */
[----:B------:R-:W-:Y:S01]  /*0750*/  FADD R16, R16, 1 ;  /* 0x3f80000010107421 */ /* 0x000fe20000000000 */
[----:B-1----:R-:W-:-:S06]  /*0760*/  @!P0 FMUL R6, R6, R6 ;  /* 0x0000000606068220 */ /* 0x002fcc0000400000 */
[----:B------:R-:W1:Y:S01]  /*0770*/  MUFU.EX2 R20, R17 ;  /* 0x0000001100147308 */ /* 0x000e620000000800 */
[----:B------:R-:W-:Y:S01]  /*0780*/  FSETP.GT.AND P0, PT, R16, 8.50705917302346158658e+37, PT ;  /* 0x7e8000001000780b */ /* 0x000fe20003f04000 */
[----:B------:R-:W-:-:S03]  /*0790*/  FADD R6, R6, 1 ;  /* 0x3f80000006067421 */ /* 0x000fc60000000000 */
[----:B0-----:R-:W-:Y:S01]  /*07a0*/  FSEL R7, R15, 1, P0 ;  /* 0x3f8000000f077808 */ /* 0x001fe20000000000 */
[----:B--2---:R-:W-:Y:S01]  /*07b0*/  @!P1 FMUL R9, R9, R9 ;  /* 0x0000000909099220 */ /* 0x004fe20000400000 */
[----:B------:R-:W-:-:S03]  /*07c0*/  FSETP.GT.AND P1, PT, R6, 8.50705917302346158658e+37, PT ;  /* 0x7e8000000600780b */ /* 0x000fc60003f24000 */
[----:B------:R-:W-:-:S04]  /*07d0*/  FADD R9, R9, 1 ;  /* 0x3f80000009097421 */ /* 0x000fc80000000000 */
[----:B------:R-:W-:Y:S01]  /*07e0*/  @P0 FMUL R16, R16, 0.25 ;  /* 0x3e80000010100820 */ /* 0x000fe20000400000 */
[----:B-1----:R-:W-:Y:S01]  /*07f0*/  @!P2 FMUL R20, R20, R20 ;  /* 0x000000141414a220 */ /* 0x002fe20000400000 */
[----:B------:R-:W-:Y:S02]  /*0800*/  FSETP.GT.AND P2, PT, R9, 8.50705917302346158658e+37, PT ;  /* 0x7e8000000900780b */ /* 0x000fe40003f44000 */
[----:B------:R-:W-:Y:S01]  /*0810*/  ISETP.GE.AND P0, PT, R0, 0x100, PT ;  /* 0x000001000000780c */ /* 0x000fe20003f06270 */
[----:B------:R-:W-:Y:S01]  /*0820*/  FADD R20, R20, 1 ;  /* 0x3f80000014147421 */ /* 0x000fe20000000000 */
[----:B------:R-:W0:Y:S01]  /*0830*/  MUFU.RCP R16, R16 ;  /* 0x0000001000107308 */ /* 0x000e220000001000 */
[----:B------:R-:W-:Y:S01]  /*0840*/  @P1 FMUL R6, R6, 0.25 ;  /* 0x3e80000006061820 */ /* 0x000fe20000400000 */
[----:B------:R-:W-:Y:S02]  /*0850*/  FSEL R8, R15, 1, P2 ;  /* 0x3f8000000f087808 */ /* 0x000fe40001000000 */
[----:B------:R-:W-:-:S04]  /*0860*/  FSETP.GT.AND P3, PT, R20, 8.50705917302346158658e+37, PT ;  /* 0x7e8000001400780b */ /* 0x000fc80003f64000 */
[----:B------:R-:W1:Y:S01]  /*0870*/  MUFU.RCP R6, R6 ;  /* 0x0000000600067308 */ /* 0x000e620000001000 */
[----:B------:R-:W-:Y:S01]  /*0880*/  @P2 FMUL R9, R9, 0.25 ;  /* 0x3e80000009092820 */ /* 0x000fe20000400000 */
[----:B0-----:R-:W-:-:S06]  /*0890*/  FMUL R17, R16, R7 ;  /* 0x0000000710117220 */ /* 0x001fcc0000400000 */
[----:B------:R-:W0:Y:S01]  /*08a0*/  MUFU.RCP R9, R9 ;  /* 0x0000000900097308 */ /* 0x000e220000001000 */
[----:B------:R-:W-:Y:S01]  /*08b0*/  @P3 FMUL R20, R20, 0.25 ;  /* 0x3e80000014143820 */ /* 0x000fe20000400000 */
[C---:B------:R-:W-:Y:S01]  /*08c0*/  FSEL R7, R15.reuse, 1, P1 ;  /* 0x3f8000000f077808 */ /* 0x040fe20000800000 */
[----:B------:R-:W-:Y:S01]  /*08d0*/  FMUL R17, R2, R17 ;  /* 0x0000001102117220 */ /* 0x000fe20000400000 */
[----:B------:R-:W-:Y:S02]  /*08e0*/  FSEL R15, R15, 1, P3 ;  /* 0x3f8000000f0f7808 */ /* 0x000fe40001800000 */
[----:B------:R-:W-:Y:S01]  /*08f0*/  ISETP.LT.AND P1, PT, R11, 0x100, !P0 ;  /* 0x000001000b00780c */ /* 0x000fe20004721270 */
[----:B-1----:R-:W-:Y:S01]  /*0900*/  FMUL R7, R6, R7 ;  /* 0x0000000706077220 */ /* 0x002fe20000400000 */
[----:B------:R-:W1:Y:S01]  /*0910*/  MUFU.RCP R20, R20 ;  /* 0x0000001400147308 */ /* 0x000e620000001000 */
[----:B------:R-:W-:Y:S02]  /*0920*/  STS [R14+0x4], R17 ;  /* 0x000004110e007388 */ /* 0x000fe40000000800 */
[----:B------:R-:W-:Y:S01]  /*0930*/  FMUL R6, R4, R7 ;  /* 0x0000000704067220 */ /* 0x000fe20000400000 */
[----:B------:R-:W-:Y:S01]  /*0940*/  SHF.R.S32.HI R7, RZ, 0x1e, R12 ;  /* 0x0000001eff077819 */ /* 0x000fe2000001140c */
[----:B0-----:R-:W-:-:S03]  /*0950*/  FMUL R8, R9, R8 ;  /* 0x0000000809087220 */ /* 0x001fc60000400000 */
[----:B------:R0:W-:Y:S01]  /*0960*/  STS [R14], R6 ;  /* 0x000000060e007388 */ /* 0x0001e20000000800 */
[----:B------:R-:W-:Y:S01]  /*0970*/  SGXT R7, R7, 0x1 ;  /* 0x000000010707781a */ /* 0x000fe20000000200 */
[----:B------:R-:W-:-:S03]  /*0980*/  FMUL R8, R3, R8 ;  /* 0x0000000803087220 */ /* 0x000fc60000400000 */
[----:B------:R-:W-:Y:S01]  /*0990*/  LEA.HI R7, R7, R0, RZ, 0x6 ;  /* 0x0000000007077211 */ /* 0x000fe200078f30ff */
[----:B-1----:R-:W-:Y:S01]  /*09a0*/  FMUL R2, R20, R15 ;  /* 0x0000000f14027220 */ /* 0x002fe20000400000 */
[----:B------:R-:W-:Y:S02]  /*09b0*/  STS [R14+0x10], R8 ;  /* 0x000010080e007388 */ /* 0x000fe40000000800 */
[----:B------:R-:W-:Y:S01]  /*09c0*/  SHF.L.U32 R12, R7, 0x8, RZ ;  /* 0x00000008070c7819 */ /* 0x000fe200000006ff */
[----:B------:R-:W-:Y:S01]  /*09d0*/  FMUL R9, R5, R2 ;  /* 0x0000000205097220 */ /* 0x000fe20000400000 */
[----:B------:R-:W-:Y:S01]  /*09e0*/  LOP3.LUT R7, R7, 0xffffffc0, RZ, 0xc0, !PT ;  /* 0xffffffc007077812 */ /* 0x000fe200078ec0ff */
[----:B------:R-:W0:Y:S01]  /*09f0*/  LDC.64 R4, c[0x0][0x238] ;  /* 0x00008e00ff047b82 */ /* 0x000e220000000a00 */
[----:B------:R-:W-:Y:S02]  /*0a00*/  LOP3.LUT R12, R12, 0xffffc000, RZ, 0xc0, !PT ;  /* 0xffffc0000c0c7812 */ /* 0x000fe400078ec0ff */
[----:B------:R-:W-:Y:S02]  /*0a10*/  STS [R14+0x14], R9 ;  /* 0x000014090e007388 */ /* 0x000fe40000000800 */
[----:B------:R-:W-:-:S03]  /*0a20*/  IADD3 R12, R12, R0, -R7 ;  /* 0x000000000c0c7210 */ /* 0x000fc60007ffe807 */
[----:B------:R-:W-:Y:S01]  /*0a30*/  BAR.SYNC.DEFER_BLOCKING 0x0 ;  /* 0x0000000000007b1d */ /* 0x000fe20000010000 */
[C---:B------:R-:W-:Y:S02]  /*0a40*/  LOP3.LUT R0, R11.reuse, 0x80, RZ, 0xfc, !PT ;  /* 0x000000800b007812 */ /* 0x040fe400078efcff */
[----:B------:R-:W-:Y:S02]  /*0a50*/  LEA R7, R11, R12, 0x6 ;  /* 0x0000000c0b077211 */ /* 0x000fe400078e30ff */
[----:B------:R-:W-:-:S03]  /*0a60*/  ISETP.LT.AND P0, PT, R0, 0x100, !P0 ;  /* 0x000001000000780c */ /* 0x000fc60004701270 */
[----:B0-----:R-:W-:Y:S01]  /*0a70*/  IMAD.WIDE R6, R7, 0x4, R4 ;  /* 0x0000000407067825 */ /* 0x001fe200078e0204 */
[----:B------:R-:W0:Y:S04]  /*0a80*/  LDS.64 R2, [R13] ;  /* 0x000000000d027984 */ /* 0x000e280000000a00 */
[----:B0-----:R0:W-:Y:S05]  /*0a90*/  @P1 STG.E.64 desc[UR6][R6.64], R2 ;  /* 0x0000000206001986 */ /* 0x0011ea000c101b06 */
[----:B0-----:R-:W-:Y:S05]  /*0aa0*/  @!P0 EXIT ;  /* 0x000000000000894d */ /* 0x001fea0003800000 */
[----:B0-----:R-:W0:Y:S01]  /*0ab0*/  LDS.64 R6, [R13+0x800] ;  /* 0x000800000d067984 */ /* 0x001e220000000a00 */
[----:B------:R-:W-:-:S05]  /*0ac0*/  LEA R3, R0, R12, 0x6 ;  /* 0x0000000c00037211 */ /* 0x000fca00078e30ff */
[----:B------:R-:W-:-:S05]  /*0ad0*/  IMAD.WIDE R4, R3, 0x4, R4 ;  /* 0x0000000403047825 */ /* 0x000fca00078e0204 */
[----:B0-----:R-:W-:Y:S01]  /*0ae0*/  STG.E.64 desc[UR6][R4.64], R6 ;  /* 0x0000000604007986 */ /* 0x001fe2000c101b06 */
[----:B------:R-:W-:Y:S05]  /*0af0*/  EXIT ;  /* 0x000000000000794d */ /* 0x000fea0003800000 */
.L_x_0:
[----:B------:R-:W-:-:S00]  /*0b00*/  BRA `(.L_x_0) ;  /* 0xfffffffc00fc7947 */ /* 0x000fc0000383ffff */
[----:B------:R-:W-:-:S00]  /*0b10*/  NOP ;  /* 0x0000000000007918 */ /* 0x000fc00000000000 */
        /* <DEDUP_REMOVED lines=14> */
.L_x_1:


//--------------------- .nv.global.init           --------------------------
	.section	.nv.global.init,"aw",@progbits
.nv.global.init:
	.type		_$_str,@object
	.size		_$_str,(_$_str_$_2 - _$_str)
_$_str:
        /*0000*/ 	.byte	0x5f, 0x5f, 0x43, 0x55, 0x44, 0x41, 0x5f, 0x46, 0x54, 0x5a, 0x00
	.type		_$_str_$_2,@object
	.size		_$_str_$_2,(.L_1 - _$_str_$_2)
_$_str_$_2:
        /*000b*/ 	.byte	0x5f, 0x5f, 0x43, 0x55, 0x44, 0x41, 0x5f, 0x50, 0x52, 0x45, 0x43, 0x5f, 0x53, 0x51, 0x52, 0x54
        /*001b*/ 	.byte	0x00
.L_1:


//--------------------- .nv.shared.triton_poi_fused__native_batch_norm_legit_no_training_silu_24 --------------------------
	.section	.nv.shared.triton_poi_fused__native_batch_norm_legit_no_training_silu_24,"aw",@nobits
	.sectionflags	@""
	.align	16
	.zero		1024


//--------------------- .nv.constant0.triton_poi_fused__native_batch_norm_legit_no_training_silu_24 --------------------------
	.section	.nv.constant0.triton_poi_fused__native_batch_norm_legit_no_training_silu_24,"a",@progbits
	.sectionflags	@""
	.align	4
.nv.constant0.triton_poi_fused__native_batch_norm_legit_no_training_silu_24:
	.zero		584
